	.headerflags	@"EF_CUDA_TEXMODE_UNIFIED EF_CUDA_64BIT_ADDRESS EF_CUDA_ACCELERATORS EF_CUDA_SM90 EF_CUDA_VIRTUAL_SM(EF_CUDA_SM90)"
	.elftype	@"ET_EXEC"


//--------------------- .nv.info                  --------------------------
	.section	.nv.info,"",@"SHT_CUDA_INFO"
	.align	4


	//----- nvinfo : EIATTR_REGCOUNT
	.align		4
        /*0000*/ 	.byte	0x04, 0x2f
        /*0002*/ 	.short	(.L_1 - .L_0)
	.align		4
.L_0:
        /*0004*/ 	.word	index@(triton_poi_fused_ones_0)
        /*0008*/ 	.word	0x0000000e


	//----- nvinfo : EIATTR_MIN_STACK_SIZE
	.align		4
.L_1:
        /*000c*/ 	.byte	0x04, 0x12
        /*000e*/ 	.short	(.L_3 - .L_2)
	.align		4
.L_2:
        /*0010*/ 	.word	index@(triton_poi_fused_ones_0)
        /*0014*/ 	.word	0x00000000


	//----- nvinfo : EIATTR_FRAME_SIZE
	.align		4
.L_3:
        /*0018*/ 	.byte	0x04, 0x11
        /*001a*/ 	.short	(.L_5 - .L_4)
	.align		4
.L_4:
        /*001c*/ 	.word	index@(triton_poi_fused_ones_0)
        /*0020*/ 	.word	0x00000000


	//----- nvinfo : EIATTR_MIN_STACK_SIZE
	.align		4
.L_5:
        /*0024*/ 	.byte	0x04, 0x12
        /*0026*/ 	.short	(.L_7 - .L_6)
	.align		4
.L_6:
        /*0028*/ 	.word	index@(triton_poi_fused_ones_0)
        /*002c*/ 	.word	0x00000000
.L_7:


//--------------------- .nv.info.triton_poi_fused_ones_0 --------------------------
	.section	.nv.info.triton_poi_fused_ones_0,"",@"SHT_CUDA_INFO"
	.sectionflags	@""
	.align	4


	//----- nvinfo : EIATTR_CUDA_API_VERSION
	.align		4
        /*0000*/ 	.byte	0x04, 0x37
        /*0002*/ 	.short	(.L_9 - .L_8)
.L_8:
        /*0004*/ 	.word	0x0000007c


	//----- nvinfo : EIATTR_KPARAM_INFO
	.align		4
.L_9:
        /*0008*/ 	.byte	0x04, 0x17
        /*000a*/ 	.short	(.L_11 - .L_10)
.L_10:
        /*000c*/ 	.word	0x00000000
        /*0010*/ 	.short	0x0001
        /*0012*/ 	.short	0x0008
        /*0014*/ 	.byte	0x00, 0xf0, 0x11, 0x00


	//----- nvinfo : EIATTR_KPARAM_INFO
	.align		4
.L_11:
        /*0018*/ 	.byte	0x04, 0x17
        /*001a*/ 	.short	(.L_13 - .L_12)
.L_12:
        /*001c*/ 	.word	0x00000000
        /*0020*/ 	.short	0x0000
        /*0022*/ 	.short	0x0000
        /*0024*/ 	.byte	0x00, 0xf4, 0x21, 0x00


	//----- nvinfo : EIATTR_SPARSE_MMA_MASK
	.align		4
.L_13:
        /*0028*/ 	.byte	0x03, 0x50
        /*002a*/ 	.short	0x0000


	//----- nvinfo : EIATTR_MAXREG_COUNT
	.align		4
        /*002c*/ 	.byte	0x03, 0x1b
        /*002e*/ 	.short	0x00ff


	//----- nvinfo : EIATTR_EXIT_INSTR_OFFSETS
	.align		4
        /*0030*/ 	.byte	0x04, 0x1c
        /*0032*/ 	.short	(.L_15 - .L_14)


	//   ....[0]....
.L_14:
        /*0034*/ 	.word	0x000000e0


	//----- nvinfo : EIATTR_REQNTID
	.align		4
.L_15:
        /*0038*/ 	.byte	0x04, 0x10
        /*003a*/ 	.short	(.L_17 - .L_16)
.L_16:
        /*003c*/ 	.word	0x00000080
        /*0040*/ 	.word	0x00000001
        /*0044*/ 	.word	0x00000001


	//----- nvinfo : EIATTR_CBANK_PARAM_SIZE
	.align		4
.L_17:
        /*0048*/ 	.byte	0x03, 0x19
        /*004a*/ 	.short	0x000c


	//----- nvinfo : EIATTR_PARAM_CBANK
	.align		4
        /*004c*/ 	.byte	0x04, 0x0a
        /*004e*/ 	.short	(.L_19 - .L_18)
	.align		4
.L_18:
        /*0050*/ 	.word	index@(.nv.constant0.triton_poi_fused_ones_0)
        /*0054*/ 	.short	0x0210
        /*0056*/ 	.short	0x000c


	//----- nvinfo : EIATTR_SW_WAR
	.align		4
.L_19:
        /*0058*/ 	.byte	0x04, 0x36
        /*005a*/ 	.short	(.L_21 - .L_20)
.L_20:
        /*005c*/ 	.word	0x00000008
.L_21:


//--------------------- .nv.callgraph             --------------------------
	.section	.nv.callgraph,"",@"SHT_CUDA_CALLGRAPH"
	.align	4
	.sectionentsize	8
	.align		4
        /*0000*/ 	.word	0x00000000
	.align		4
        /*0004*/ 	.word	0xffffffff
	.align		4
        /*0008*/ 	.word	0x00000000
	.align		4
        /*000c*/ 	.word	0xfffffffe
	.align		4
        /*0010*/ 	.word	0x00000000
	.align		4
        /*0014*/ 	.word	0xfffffffd
	.align		4
        /*0018*/ 	.word	0x00000000
	.align		4
        /*001c*/ 	.word	0xfffffffc


//--------------------- .text.triton_poi_fused_ones_0 --------------------------
	.section	.text.triton_poi_fused_ones_0,"ax",@progbits
	.align	128
        .global         triton_poi_fused_ones_0
        .type           triton_poi_fused_ones_0,@function
        .size           triton_poi_fused_ones_0,(.L_x_1 - triton_poi_fused_ones_0)
        .other          triton_poi_fused_ones_0,@"STO_CUDA_ENTRY STV_DEFAULT"
triton_poi_fused_ones_0:
.text.triton_poi_fused_ones_0:
[----:B------:R-:W-:Y:S01]  /*0000*/  LDC R1, c[0x0][0x28] ;  /* 0x00000a00ff017b82 */ /* 0x000fe20000000800 */
[----:B------:R-:W1:Y:S07]  /*0010*/  S2R R0, SR_TID.X ;  /* 0x0000000000007919 */ /* 0x000e6e0000002100 */
[----:B------:R-:W2:Y:S01]  /*0020*/  LDC.64 R2, c[0x0][0x210] ;  /* 0x00008400ff027b82 */ /* 0x000ea20000000a00 */
[----:B------:R-:W-:Y:S01]  /*0030*/  HFMA2.MMA R8, -RZ, RZ, 1.875, 0 ;  /* 0x3f800000ff087435 */ /* 0x000fe200000001ff */
[----:B------:R-:W-:Y:S01]  /*0040*/  IMAD.MOV.U32 R9, RZ, RZ, 0x3f800000 ;  /* 0x3f800000ff097424 */ /* 0x000fe200078e00ff */
[----:B------:R-:W3:Y:S01]  /*0050*/  S2R R5, SR_CTAID.X ;  /* 0x0000000000057919 */ /* 0x000ee20000002500 */
[----:B------:R-:W-:Y:S01]  /*0060*/  HFMA2.MMA R11, -RZ, RZ, 1.875, 0 ;  /* 0x3f800000ff0b7435 */ /* 0x000fe200000001ff */
[----:B------:R-:W-:Y:S01]  /*0070*/  MOV R10, 0x3f800000 ;  /* 0x3f800000000a7802 */ /* 0x000fe20000000f00 */
[----:B------:R-:W-:Y:S01]  /*0080*/  ULDC.64 UR4, c[0x0][0x208] ;  /* 0x0000820000047ab9 */ /* 0x000fe20000000a00 */
[----:B-1----:R-:W-:-:S05]  /*0090*/  IMAD.SHL.U32 R0, R0, 0x4, RZ ;  /* 0x0000000400007824 */ /* 0x002fca00078e00ff */
[----:B------:R-:W-:-:S05]  /*00a0*/  LOP3.LUT R0, R0, 0x1fc, RZ, 0xc0, !PT ;  /* 0x000001fc00007812 */ /* 0x000fca00078ec0ff */
[----:B---3--:R-:W-:-:S04]  /*00b0*/  IMAD R5, R5, 0x200, R0 ;  /* 0x0000020005057824 */ /* 0x008fc800078e0200 */
[----:B--2---:R-:W-:-:S05]  /*00c0*/  IMAD.WIDE R2, R5, 0x4, R2 ;  /* 0x0000000405027825 */ /* 0x004fca00078e0202 */
[----:B------:R-:W-:Y:S01]  /*00d0*/  STG.E.128 desc[UR4][R2.64], R8 ;  /* 0x0000000802007986 */ /* 0x000fe2000c101d04 */
[----:B------:R-:W-:Y:S05]  /*00e0*/  EXIT ;  /* 0x000000000000794d */ /* 0x000fea0003800000 */
.L_x_0:
[----:B------:R-:W-:-:S00]  /*00f0*/  BRA `(.L_x_0) ;  /* 0xfffffffc00fc7947 */ /* 0x000fc0000383ffff */
[----:B------:R-:W-:-:S00]  /*0100*/  NOP ;  /* 0x0000000000007918 */ /* 0x000fc00000000000 */
[----:B------:R-:W-:-:S00]  /*0110*/  NOP ;  /* 0x0000000000007918 */ /* 0x000fc00000000000 */
[----:B------:R-:W-:-:S00]  /*0120*/  NOP ;  /* 0x0000000000007918 */ /* 0x000fc00000000000 */
[----:B------:R-:W-:-:S00]  /*0130*/  NOP ;  /* 0x0000000000007918 */ /* 0x000fc00000000000 */
[----:B------:R-:W-:-:S00]  /*0140*/  NOP ;  /* 0x0000000000007918 */ /* 0x000fc00000000000 */
[----:B------:R-:W-:-:S00]  /*0150*/  NOP ;  /* 0x0000000000007918 */ /* 0x000fc00000000000 */
[----:B------:R-:W-:-:S00]  /*0160*/  NOP ;  /* 0x0000000000007918 */ /* 0x000fc00000000000 */
[----:B------:R-:W-:-:S00]  /*0170*/  NOP ;  /* 0x0000000000007918 */ /* 0x000fc00000000000 */
.L_x_1:


//--------------------- .nv.constant0.triton_poi_fused_ones_0 --------------------------
	.section	.nv.constant0.triton_poi_fused_ones_0,"a",@progbits
	.sectionflags	@""
	.align	4
.nv.constant0.triton_poi_fused_ones_0:
	.zero		540
